	.headerflags	@"EF_CUDA_TEXMODE_UNIFIED EF_CUDA_64BIT_ADDRESS EF_CUDA_ACCELERATORS EF_CUDA_SM90 EF_CUDA_VIRTUAL_SM(EF_CUDA_SM90)"
	.elftype	@"ET_EXEC"


//--------------------- .nv.info                  --------------------------
	.section	.nv.info,"",@"SHT_CUDA_INFO"
	.align	4


	//----- nvinfo : EIATTR_REGCOUNT
	.align		4
        /*0000*/ 	.byte	0x04, 0x2f
        /*0002*/ 	.short	(.L_3 - .L_2)
	.align		4
.L_2:
        /*0004*/ 	.word	index@(triton_poi_fused__native_batch_norm_legit_no_training_add_relu_14)
        /*0008*/ 	.word	0x00000016


	//----- nvinfo : EIATTR_MIN_STACK_SIZE
	.align		4
.L_3:
        /*000c*/ 	.byte	0x04, 0x12
        /*000e*/ 	.short	(.L_5 - .L_4)
	.align		4
.L_4:
        /*0010*/ 	.word	index@(triton_poi_fused__native_batch_norm_legit_no_training_add_relu_14)
        /*0014*/ 	.word	0x00000000


	//----- nvinfo : EIATTR_FRAME_SIZE
	.align		4
.L_5:
        /*0018*/ 	.byte	0x04, 0x11
        /*001a*/ 	.short	(.L_7 - .L_6)
	.align		4
.L_6:
        /*001c*/ 	.word	index@(triton_poi_fused__native_batch_norm_legit_no_training_add_relu_14)
        /*0020*/ 	.word	0x00000000


	//----- nvinfo : EIATTR_MIN_STACK_SIZE
	.align		4
.L_7:
        /*0024*/ 	.byte	0x04, 0x12
        /*0026*/ 	.short	(.L_9 - .L_8)
	.align		4
.L_8:
        /*0028*/ 	.word	index@(triton_poi_fused__native_batch_norm_legit_no_training_add_relu_14)
        /*002c*/ 	.word	0x00000000
.L_9:


//--------------------- .nv.info.triton_poi_fused__native_batch_norm_legit_no_training_add_relu_14 --------------------------
	.section	.nv.info.triton_poi_fused__native_batch_norm_legit_no_training_add_relu_14,"",@"SHT_CUDA_INFO"
	.sectionflags	@""
	.align	4


	//----- nvinfo : EIATTR_CUDA_API_VERSION
	.align		4
        /*0000*/ 	.byte	0x04, 0x37
        /*0002*/ 	.short	(.L_11 - .L_10)
.L_10:
        /*0004*/ 	.word	0x0000007c


	//----- nvinfo : EIATTR_KPARAM_INFO
	.align		4
.L_11:
        /*0008*/ 	.byte	0x04, 0x17
        /*000a*/ 	.short	(.L_13 - .L_12)
.L_12:
        /*000c*/ 	.word	0x00000000
        /*0010*/ 	.short	0x0007
        /*0012*/ 	.short	0x0038
        /*0014*/ 	.byte	0x00, 0xf0, 0x11, 0x00


	//----- nvinfo : EIATTR_KPARAM_INFO
	.align		4
.L_13:
        /*0018*/ 	.byte	0x04, 0x17
        /*001a*/ 	.short	(.L_15 - .L_14)
.L_14:
        /*001c*/ 	.word	0x00000000
        /*0020*/ 	.short	0x0006
        /*0022*/ 	.short	0x0030
        /*0024*/ 	.byte	0x00, 0xf4, 0x21, 0x00


	//----- nvinfo : EIATTR_KPARAM_INFO
	.align		4
.L_15:
        /*0028*/ 	.byte	0x04, 0x17
        /*002a*/ 	.short	(.L_17 - .L_16)
.L_16:
        /*002c*/ 	.word	0x00000000
        /*0030*/ 	.short	0x0005
        /*0032*/ 	.short	0x0028
        /*0034*/ 	.byte	0x00, 0xf4, 0x21, 0x00


	//----- nvinfo : EIATTR_KPARAM_INFO
	.align		4
.L_17:
        /*0038*/ 	.byte	0x04, 0x17
        /*003a*/ 	.short	(.L_19 - .L_18)
.L_18:
        /*003c*/ 	.word	0x00000000
        /*0040*/ 	.short	0x0004
        /*0042*/ 	.short	0x0020
        /*0044*/ 	.byte	0x00, 0xf4, 0x21, 0x00


	//----- nvinfo : EIATTR_KPARAM_INFO
	.align		4
.L_19:
        /*0048*/ 	.byte	0x04, 0x17
        /*004a*/ 	.short	(.L_21 - .L_20)
.L_20:
        /*004c*/ 	.word	0x00000000
        /*0050*/ 	.short	0x0003
        /*0052*/ 	.short	0x0018
        /*0054*/ 	.byte	0x00, 0xf4, 0x21, 0x00


	//----- nvinfo : EIATTR_KPARAM_INFO
	.align		4
.L_21:
        /*0058*/ 	.byte	0x04, 0x17
        /*005a*/ 	.short	(.L_23 - .L_22)
.L_22:
        /*005c*/ 	.word	0x00000000
        /*0060*/ 	.short	0x0002
        /*0062*/ 	.short	0x0010
        /*0064*/ 	.byte	0x00, 0xf4, 0x21, 0x00


	//----- nvinfo : EIATTR_KPARAM_INFO
	.align		4
.L_23:
        /*0068*/ 	.byte	0x04, 0x17
        /*006a*/ 	.short	(.L_25 - .L_24)
.L_24:
        /*006c*/ 	.word	0x00000000
        /*0070*/ 	.short	0x0001
        /*0072*/ 	.short	0x0008
        /*0074*/ 	.byte	0x00, 0xf4, 0x21, 0x00


	//----- nvinfo : EIATTR_KPARAM_INFO
	.align		4
.L_25:
        /*0078*/ 	.byte	0x04, 0x17
        /*007a*/ 	.short	(.L_27 - .L_26)
.L_26:
        /*007c*/ 	.word	0x00000000
        /*0080*/ 	.short	0x0000
        /*0082*/ 	.short	0x0000
        /*0084*/ 	.byte	0x00, 0xf4, 0x21, 0x00


	//----- nvinfo : EIATTR_SPARSE_MMA_MASK
	.align		4
.L_27:
        /*0088*/ 	.byte	0x03, 0x50
        /*008a*/ 	.short	0x0000


	//----- nvinfo : EIATTR_MAXREG_COUNT
	.align		4
        /*008c*/ 	.byte	0x03, 0x1b
        /*008e*/ 	.short	0x00ff


	//----- nvinfo : EIATTR_EXIT_INSTR_OFFSETS
	.align		4
        /*0090*/ 	.byte	0x04, 0x1c
        /*0092*/ 	.short	(.L_29 - .L_28)


	//   ....[0]....
.L_28:
        /*0094*/ 	.word	0x00000360


	//   ....[1]....
        /*0098*/ 	.word	0x00000380


	//----- nvinfo : EIATTR_REQNTID
	.align		4
.L_29:
        /*009c*/ 	.byte	0x04, 0x10
        /*009e*/ 	.short	(.L_31 - .L_30)
.L_30:
        /*00a0*/ 	.word	0x00000080
        /*00a4*/ 	.word	0x00000001
        /*00a8*/ 	.word	0x00000001


	//----- nvinfo : EIATTR_CBANK_PARAM_SIZE
	.align		4
.L_31:
        /*00ac*/ 	.byte	0x03, 0x19
        /*00ae*/ 	.short	0x003c


	//----- nvinfo : EIATTR_PARAM_CBANK
	.align		4
        /*00b0*/ 	.byte	0x04, 0x0a
        /*00b2*/ 	.short	(.L_33 - .L_32)
	.align		4
.L_32:
        /*00b4*/ 	.word	index@(.nv.constant0.triton_poi_fused__native_batch_norm_legit_no_training_add_relu_14)
        /*00b8*/ 	.short	0x0210
        /*00ba*/ 	.short	0x003c


	//----- nvinfo : EIATTR_SW_WAR
	.align		4
.L_33:
        /*00bc*/ 	.byte	0x04, 0x36
        /*00be*/ 	.short	(.L_35 - .L_34)
.L_34:
        /*00c0*/ 	.word	0x00000008
.L_35:


//--------------------- .nv.callgraph             --------------------------
	.section	.nv.callgraph,"",@"SHT_CUDA_CALLGRAPH"
	.align	4
	.sectionentsize	8
	.align		4
        /*0000*/ 	.word	0x00000000
	.align		4
        /*0004*/ 	.word	0xffffffff
	.align		4
        /*0008*/ 	.word	0x00000000
	.align		4
        /*000c*/ 	.word	0xfffffffe
	.align		4
        /*0010*/ 	.word	0x00000000
	.align		4
        /*0014*/ 	.word	0xfffffffd
	.align		4
        /*0018*/ 	.word	0x00000000
	.align		4
        /*001c*/ 	.word	0xfffffffc


//--------------------- .nv.constant4             --------------------------
	.section	.nv.constant4,"a",@progbits
	.align	8
	.align		8
.nv.constant4:
        /*0000*/ 	.dword	_$_str
	.align		8
        /*0008*/ 	.dword	_$_str_$_2


//--------------------- .text.triton_poi_fused__native_batch_norm_legit_no_training_add_relu_14 --------------------------
	.section	.text.triton_poi_fused__native_batch_norm_legit_no_training_add_relu_14,"ax",@progbits
	.align	128
        .global         triton_poi_fused__native_batch_norm_legit_no_training_add_relu_14
        .type           triton_poi_fused__native_batch_norm_legit_no_training_add_relu_14,@function
        .size           triton_poi_fused__native_batch_norm_legit_no_training_add_relu_14,(.L_x_1 - triton_poi_fused__native_batch_norm_legit_no_training_add_relu_14)
        .other          triton_poi_fused__native_batch_norm_legit_no_training_add_relu_14,@"STO_CUDA_ENTRY STV_DEFAULT"
triton_poi_fused__native_batch_norm_legit_no_training_add_relu_14:
.text.triton_poi_fused__native_batch_norm_legit_no_training_add_relu_14:
[----:B------:R-:W0:Y:S01]  /*0000*/  LDC R1, c[0x0][0x28] ;  /* 0x00000a00ff017b82 */ /* 0x000e220000000800 */
[----:B------:R-:W1:Y:S07]  /*0010*/  S2R R0, SR_TID.X ;  /* 0x0000000000007919 */ /* 0x000e6e0000002100 */
[----:B------:R-:W2:Y:S01]  /*0020*/  LDC.64 R12, c[0x0][0x220] ;  /* 0x00008800ff0c7b82 */ /* 0x000ea20000000a00 */
[----:B------:R-:W-:Y:S01]  /*0030*/  ULDC.64 UR4, c[0x0][0x208] ;  /* 0x0000820000047ab9 */ /* 0x000fe20000000a00 */
[----:B------:R-:W3:Y:S06]  /*0040*/  S2R R3, SR_CTAID.X ;  /* 0x0000000000037919 */ /* 0x000eec0000002500 */
[----:B------:R-:W4:Y:S08]  /*0050*/  LDC.64 R8, c[0x0][0x210] ;  /* 0x00008400ff087b82 */ /* 0x000f300000000a00 */
[----:B------:R-:W5:Y:S08]  /*0060*/  LDC.64 R10, c[0x0][0x218] ;  /* 0x00008600ff0a7b82 */ /* 0x000f700000000a00 */
[----:B------:R-:W4:Y:S01]  /*0070*/  LDC.64 R14, c[0x0][0x228] ;  /* 0x00008a00ff0e7b82 */ /* 0x000f220000000a00 */
[----:B-1----:R-:W-:-:S07]  /*0080*/  LOP3.LUT R0, R0, 0x7f, RZ, 0xc0, !PT ;  /* 0x0000007f00007812 */ /* 0x002fce00078ec0ff */
[----:B------:R-:W1:Y:S01]  /*0090*/  LDC.64 R16, c[0x0][0x230] ;  /* 0x00008c00ff107b82 */ /* 0x000e620000000a00 */
[----:B---3--:R-:W-:Y:S02]  /*00a0*/  SHF.R.S32.HI R2, RZ, 0x18, R3 ;  /* 0x00000018ff027819 */ /* 0x008fe40000011403 */
[----:B------:R-:W-:Y:S02]  /*00b0*/  LEA R0, R3, R0, 0x7 ;  /* 0x0000000003007211 */ /* 0x000fe400078e38ff */
[----:B------:R-:W-:-:S03]  /*00c0*/  SGXT R3, R2, 0x1 ;  /* 0x000000010203781a */ /* 0x000fc60000000200 */
[----:B------:R-:W3:Y:S01]  /*00d0*/  LDC.64 R4, c[0x0][0x238] ;  /* 0x00008e00ff047b82 */ /* 0x000ee20000000a00 */
[----:B------:R-:W-:Y:S02]  /*00e0*/  ISETP.GE.AND P0, PT, R0, 0x400, PT ;  /* 0x000004000000780c */ /* 0x000fe40003f06270 */
[----:B------:R-:W-:-:S04]  /*00f0*/  LEA.HI R3, R3, R0, RZ, 0x4 ;  /* 0x0000000003037211 */ /* 0x000fc800078f20ff */
[----:B------:R-:W-:-:S04]  /*0100*/  SHF.R.S32.HI R3, RZ, 0x4, R3 ;  /* 0x00000004ff037819 */ /* 0x000fc80000011403 */
[----:B------:R-:W-:-:S04]  /*0110*/  LEA.HI R2, R3, R3, RZ, 0x4 ;  /* 0x0000000303027211 */ /* 0x000fc800078f20ff */
[----:B------:R-:W-:-:S04]  /*0120*/  LOP3.LUT R2, R2, 0xfffffff0, RZ, 0xc0, !PT ;  /* 0xfffffff002027812 */ /* 0x000fc800078ec0ff */
[----:B------:R-:W-:Y:S02]  /*0130*/  IADD3 R19, R3, -R2, RZ ;  /* 0x8000000203137210 */ /* 0x000fe40007ffe0ff */
[----:B------:R-:W-:-:S03]  /*0140*/  CS2R R2, SRZ ;  /* 0x0000000000027805 */ /* 0x000fc6000001ff00 */
[----:B--2---:R-:W-:-:S05]  /*0150*/  IMAD.WIDE R12, R19, 0x4, R12 ;  /* 0x00000004130c7825 */ /* 0x004fca00078e020c */
[----:B------:R2:W3:Y:S01]  /*0160*/  @!P0 LDG.E.EL R2, desc[UR4][R12.64] ;  /* 0x000000040c028981 */ /* 0x0004e2000c2e1900 */
[----:B------:R-:W-:Y:S01]  /*0170*/  CS2R R6, SRZ ;  /* 0x0000000000067805 */ /* 0x000fe2000001ff00 */
[----:B----4-:R-:W-:-:S04]  /*0180*/  IMAD.WIDE R8, R0, 0x4, R8 ;  /* 0x0000000400087825 */ /* 0x010fc800078e0208 */
[C---:B-----5:R-:W-:Y:S01]  /*0190*/  IMAD.WIDE R10, R19.reuse, 0x4, R10 ;  /* 0x00000004130a7825 */ /* 0x060fe200078e020a */
[----:B------:R4:W5:Y:S03]  /*01a0*/  @!P0 LDG.E R3, desc[UR4][R8.64] ;  /* 0x0000000408038981 */ /* 0x000966000c1e1900 */
[C---:B0-2---:R-:W-:Y:S01]  /*01b0*/  IMAD.WIDE R12, R19.reuse, 0x4, R14 ;  /* 0x00000004130c7825 */ /* 0x045fe200078e020e */
[----:B------:R0:W5:Y:S03]  /*01c0*/  @!P0 LDG.E.EL R6, desc[UR4][R10.64] ;  /* 0x000000040a068981 */ /* 0x000166000c2e1900 */
[----:B-1----:R-:W-:Y:S01]  /*01d0*/  IMAD.WIDE R14, R19, 0x4, R16 ;  /* 0x00000004130e7825 */ /* 0x002fe200078e0210 */
[----:B------:R-:W-:Y:S01]  /*01e0*/  CS2R R16, SRZ ;  /* 0x0000000000107805 */ /* 0x000fe2000001ff00 */
[----:B------:R-:W2:Y:S01]  /*01f0*/  @!P0 LDG.E.EL R7, desc[UR4][R12.64] ;  /* 0x000000040c078981 */ /* 0x000ea2000c2e1900 */
[----:B----4-:R-:W1:Y:S01]  /*0200*/  LDC.64 R8, c[0x0][0x240] ;  /* 0x00009000ff087b82 */ /* 0x010e620000000a00 */
[----:B---3--:R-:W-:-:S03]  /*0210*/  IMAD.WIDE R4, R0, 0x4, R4 ;  /* 0x0000000400047825 */ /* 0x008fc600078e0204 */
[----:B------:R-:W2:Y:S04]  /*0220*/  @!P0 LDG.E.EL R16, desc[UR4][R14.64] ;  /* 0x000000040e108981 */ /* 0x000ea8000c2e1900 */
[----:B------:R-:W3:Y:S01]  /*0230*/  @!P0 LDG.E R17, desc[UR4][R4.64] ;  /* 0x0000000404118981 */ /* 0x000ee2000c1e1900 */
[----:B0-----:R-:W-:Y:S01]  /*0240*/  HFMA2.MMA R11, -RZ, RZ, 1.625, 0 ;  /* 0x3e800000ff0b7435 */ /* 0x001fe200000001ff */
[----:B------:R-:W-:-:S04]  /*0250*/  FADD R2, R2, 9.9999997473787516356e-06 ;  /* 0x3727c5ac02027421 */ /* 0x000fc80000000000 */
[----:B------:R-:W0:Y:S01]  /*0260*/  MUFU.SQRT R10, R2 ;  /* 0x00000002000a7308 */ /* 0x000e220000002000 */
[----:B-----5:R-:W-:Y:S01]  /*0270*/  FADD R3, -R6, R3 ;  /* 0x0000000306037221 */ /* 0x020fe20000000100 */
[C---:B0-----:R-:W-:Y:S02]  /*0280*/  FSETP.GT.AND P1, PT, R10.reuse, 8.50705917302346158658e+37, PT ;  /* 0x7e8000000a00780b */ /* 0x041fe40003f24000 */
[----:B------:R-:W-:Y:S02]  /*0290*/  FSETP.GEU.AND P2, PT, R10, 1.175494350822287508e-38, PT ;  /* 0x008000000a00780b */ /* 0x000fe40003f4e000 */
[----:B------:R-:W-:-:S09]  /*02a0*/  FSEL R11, R11, 1, P1 ;  /* 0x3f8000000b0b7808 */ /* 0x000fd20000800000 */
[----:B------:R-:W-:Y:S02]  /*02b0*/  @P1 FMUL R10, R10, 0.25 ;  /* 0x3e8000000a0a1820 */ /* 0x000fe40000400000 */
[----:B------:R-:W-:Y:S02]  /*02c0*/  @!P2 FMUL R11, R11, 16777216 ;  /* 0x4b8000000b0ba820 */ /* 0x000fe40000400000 */
[----:B------:R-:W-:-:S06]  /*02d0*/  @!P2 FMUL R10, R10, 16777216 ;  /* 0x4b8000000a0aa820 */ /* 0x000fcc0000400000 */
[----:B------:R-:W0:Y:S02]  /*02e0*/  MUFU.RCP R10, R10 ;  /* 0x0000000a000a7308 */ /* 0x000e240000001000 */
[----:B0-----:R-:W-:-:S04]  /*02f0*/  FMUL R2, R10, R11 ;  /* 0x0000000b0a027220 */ /* 0x001fc80000400000 */
[----:B------:R-:W-:-:S04]  /*0300*/  FMUL R3, R3, R2 ;  /* 0x0000000203037220 */ /* 0x000fc80000400000 */
[----:B--2---:R-:W-:Y:S01]  /*0310*/  FFMA R16, R3, R7, R16 ;  /* 0x0000000703107223 */ /* 0x004fe20000000010 */
[----:B-1----:R-:W-:-:S04]  /*0320*/  IMAD.WIDE R2, R0, 0x4, R8 ;  /* 0x0000000400027825 */ /* 0x002fc800078e0208 */
[C---:B---3--:R-:W-:Y:S01]  /*0330*/  FADD R4, R16.reuse, R17 ;  /* 0x0000001110047221 */ /* 0x048fe20000000000 */
[----:B------:R-:W-:-:S04]  /*0340*/  FSETP.GEU.AND P1, PT, R16, -R17, PT ;  /* 0x800000111000720b */ /* 0x000fc80003f2e000 */
[----:B------:R-:W-:Y:S01]  /*0350*/  FSEL R5, R4, RZ, P1 ;  /* 0x000000ff04057208 */ /* 0x000fe20000800000 */
[----:B------:R-:W-:Y:S08]  /*0360*/  @P0 EXIT ;  /* 0x000000000000094d */ /* 0x000ff00003800000 */
[----:B------:R-:W-:Y:S01]  /*0370*/  STG.E desc[UR4][R2.64], R5 ;  /* 0x0000000502007986 */ /* 0x000fe2000c101904 */
[----:B------:R-:W-:Y:S05]  /*0380*/  EXIT ;  /* 0x000000000000794d */ /* 0x000fea0003800000 */
.L_x_0:
[----:B------:R-:W-:-:S00]  /*0390*/  BRA `(.L_x_0) ;  /* 0xfffffffc00fc7947 */ /* 0x000fc0000383ffff */
[----:B------:R-:W-:-:S00]  /*03a0*/  NOP ;  /* 0x0000000000007918 */ /* 0x000fc00000000000 */
        /* <DEDUP_REMOVED lines=13> */
.L_x_1:


//--------------------- .nv.global.init           --------------------------
	.section	.nv.global.init,"aw",@progbits
.nv.global.init:
	.type		_$_str,@object
	.size		_$_str,(_$_str_$_2 - _$_str)
_$_str:
        /*0000*/ 	.byte	0x5f, 0x5f, 0x43, 0x55, 0x44, 0x41, 0x5f, 0x46, 0x54, 0x5a, 0x00
	.type		_$_str_$_2,@object
	.size		_$_str_$_2,(.L_1 - _$_str_$_2)
_$_str_$_2:
        /*000b*/ 	.byte	0x5f, 0x5f, 0x43, 0x55, 0x44, 0x41, 0x5f, 0x50, 0x52, 0x45, 0x43, 0x5f, 0x53, 0x51, 0x52, 0x54
        /*001b*/ 	.byte	0x00
.L_1:


//--------------------- .nv.constant0.triton_poi_fused__native_batch_norm_legit_no_training_add_relu_14 --------------------------
	.section	.nv.constant0.triton_poi_fused__native_batch_norm_legit_no_training_add_relu_14,"a",@progbits
	.sectionflags	@""
	.align	4
.nv.constant0.triton_poi_fused__native_batch_norm_legit_no_training_add_relu_14:
	.zero		588
